//
// Generated by NVIDIA NVVM Compiler
//
// Compiler Build ID: CL-36424714
// Cuda compilation tools, release 13.0, V13.0.88
// Based on NVVM 20.0.0
//

.version 9.0
.target sm_100
.address_size 64

	// .globl	_Z9C_ComputePiS_S_

.visible .entry _Z9C_ComputePiS_S_(
	.param .u64 .ptr .align 1 _Z9C_ComputePiS_S__param_0,
	.param .u64 .ptr .align 1 _Z9C_ComputePiS_S__param_1,
	.param .u64 .ptr .align 1 _Z9C_ComputePiS_S__param_2
)
{
	.reg .pred 	%p<9>;
	.reg .b32 	%r<22>;
	.reg .b64 	%rd<14>;

	ld.param.u64 	%rd1, [_Z9C_ComputePiS_S__param_0];
	ld.param.u64 	%rd2, [_Z9C_ComputePiS_S__param_1];
	ld.param.u64 	%rd3, [_Z9C_ComputePiS_S__param_2];
	mov.u32 	%r1, %tid.x;
	cvta.to.global.u64 	%rd4, %rd1;
	cvta.to.global.u64 	%rd5, %rd2;
	shl.b32 	%r2, %r1, 2;
	cvt.u64.u32 	%rd6, %r2;
	and.b64  	%rd7, %rd6, 4080;
	add.s64 	%rd8, %rd4, %rd7;
	ld.global.u32 	%r3, [%rd8];
	and.b64  	%rd9, %rd6, 12;
	add.s64 	%rd10, %rd5, %rd9;
	ld.global.u32 	%r4, [%rd10];
	setp.lt.s32 	%p1, %r3, %r4;
	setp.gt.s32 	%p2, %r3, %r4;
	selp.b32 	%r5, 1, 0, %p2;
	selp.b32 	%r6, -1, %r5, %p1;
	ld.global.u32 	%r7, [%rd8+4];
	ld.global.u32 	%r8, [%rd10+16];
	setp.lt.s32 	%p3, %r7, %r8;
	setp.gt.s32 	%p4, %r7, %r8;
	selp.b32 	%r9, 1, 0, %p4;
	selp.b32 	%r10, -1, %r9, %p3;
	add.s32 	%r11, %r10, %r6;
	ld.global.u32 	%r12, [%rd8+8];
	ld.global.u32 	%r13, [%rd10+32];
	setp.lt.s32 	%p5, %r12, %r13;
	setp.gt.s32 	%p6, %r12, %r13;
	selp.b32 	%r14, 1, 0, %p6;
	selp.b32 	%r15, -1, %r14, %p5;
	add.s32 	%r16, %r15, %r11;
	ld.global.u32 	%r17, [%rd8+12];
	ld.global.u32 	%r18, [%rd10+48];
	setp.lt.s32 	%p7, %r17, %r18;
	setp.gt.s32 	%p8, %r17, %r18;
	selp.b32 	%r19, 1, 0, %p8;
	selp.b32 	%r20, -1, %r19, %p7;
	add.s32 	%r21, %r20, %r16;
	cvta.to.global.u64 	%rd11, %rd3;
	mul.wide.u32 	%rd12, %r1, 4;
	add.s64 	%rd13, %rd11, %rd12;
	st.global.u32 	[%rd13], %r21;
	ret;

}
	// .globl	_Z9X_ComputePiS_
.visible .entry _Z9X_ComputePiS_(
	.param .u64 .ptr .align 1 _Z9X_ComputePiS__param_0,
	.param .u64 .ptr .align 1 _Z9X_ComputePiS__param_1
)
{
	.reg .pred 	%p<9>;
	.reg .b32 	%r<17>;
	.reg .b64 	%rd<8>;

	ld.param.u64 	%rd1, [_Z9X_ComputePiS__param_0];
	ld.param.u64 	%rd2, [_Z9X_ComputePiS__param_1];
	cvta.to.global.u64 	%rd3, %rd1;
	mov.u32 	%r1, %tid.x;
	mul.wide.u32 	%rd4, %r1, 4;
	add.s64 	%rd5, %rd3, %rd4;
	ld.global.u32 	%r2, [%rd5];
	setp.eq.s32 	%p1, %r2, 0;
	setp.lt.s32 	%p2, %r2, 1;
	selp.b32 	%r3, -1, 1, %p2;
	selp.b32 	%r4, 0, %r3, %p1;
	ld.global.u32 	%r5, [%rd5+16];
	setp.eq.s32 	%p3, %r5, 0;
	setp.lt.s32 	%p4, %r5, 1;
	selp.b32 	%r6, -1, 1, %p4;
	selp.b32 	%r7, 0, %r6, %p3;
	add.s32 	%r8, %r4, %r7;
	ld.global.u32 	%r9, [%rd5+32];
	setp.eq.s32 	%p5, %r9, 0;
	setp.lt.s32 	%p6, %r9, 1;
	selp.b32 	%r10, -1, 1, %p6;
	selp.b32 	%r11, 0, %r10, %p5;
	add.s32 	%r12, %r8, %r11;
	ld.global.u32 	%r13, [%rd5+48];
	setp.eq.s32 	%p7, %r13, 0;
	setp.lt.s32 	%p8, %r13, 1;
	selp.b32 	%r14, -1, 1, %p8;
	selp.b32 	%r15, 0, %r14, %p7;
	add.s32 	%r16, %r12, %r15;
	cvta.to.global.u64 	%rd6, %rd2;
	add.s64 	%rd7, %rd6, %rd4;
	st.global.u32 	[%rd7], %r16;
	ret;

}
	// .globl	_Z9W_ComputePiS_
.visible .entry _Z9W_ComputePiS_(
	.param .u64 .ptr .align 1 _Z9W_ComputePiS__param_0,
	.param .u64 .ptr .align 1 _Z9W_ComputePiS__param_1
)
{
	.reg .pred 	%p<9>;
	.reg .b32 	%r<18>;
	.reg .b64 	%rd<9>;

	ld.param.u64 	%rd1, [_Z9W_ComputePiS__param_0];
	ld.param.u64 	%rd2, [_Z9W_ComputePiS__param_1];
	cvta.to.global.u64 	%rd3, %rd1;
	mov.u32 	%r1, %tid.x;
	shl.b32 	%r2, %r1, 2;
	mul.wide.u32 	%rd4, %r2, 4;
	add.s64 	%rd5, %rd3, %rd4;
	ld.global.u32 	%r3, [%rd5];
	setp.eq.s32 	%p1, %r3, 0;
	setp.lt.s32 	%p2, %r3, 1;
	selp.b32 	%r4, -1, 1, %p2;
	selp.b32 	%r5, 0, %r4, %p1;
	ld.global.u32 	%r6, [%rd5+4];
	setp.eq.s32 	%p3, %r6, 0;
	setp.lt.s32 	%p4, %r6, 1;
	selp.b32 	%r7, -1, 1, %p4;
	selp.b32 	%r8, 0, %r7, %p3;
	add.s32 	%r9, %r5, %r8;
	ld.global.u32 	%r10, [%rd5+8];
	setp.eq.s32 	%p5, %r10, 0;
	setp.lt.s32 	%p6, %r10, 1;
	selp.b32 	%r11, -1, 1, %p6;
	selp.b32 	%r12, 0, %r11, %p5;
	add.s32 	%r13, %r9, %r12;
	ld.global.u32 	%r14, [%rd5+12];
	setp.eq.s32 	%p7, %r14, 0;
	setp.lt.s32 	%p8, %r14, 1;
	selp.b32 	%r15, -1, 1, %p8;
	selp.b32 	%r16, 0, %r15, %p7;
	add.s32 	%r17, %r13, %r16;
	cvta.to.global.u64 	%rd6, %rd2;
	mul.wide.u32 	%rd7, %r1, 4;
	add.s64 	%rd8, %rd6, %rd7;
	st.global.u32 	[%rd8], %r17;
	ret;

}


// ===== COMPILED SASS (sm_100) =====

	.target	sm_100

	.elftype	@"ET_EXEC"


//--------------------- .note.nv.tkinfo           --------------------------
	.section	.note.nv.tkinfo,"",@"SHT_NOTE"
	.sectionflags	@"SHF_NOTE_NV_TKINFO"
	.tkinfo
        /*0018*/ 	.word	0x00000002
        /*0030*/ 	.string	""
        /*0030*/ 	.string	"ptxas"
        /*0030*/ 	.string	"Cuda compilation tools, release 13.0, V13.0.88"
        /*0030*/ 	.string	"Build cuda_13.0.r13.0/compiler.36424714_0"
        /*0030*/ 	.string	"-arch sm_100 -m 64 "



//--------------------- .note.nv.cuinfo           --------------------------
	.section	.note.nv.cuinfo,"",@"SHT_NOTE"
	.sectionflags	@"SHF_NOTE_NV_CUINFO"
        /*0018*/ 	.short	0x0002
        /*001a*/ 	.short	0x0064
        /*001c*/ 	.short	0x0082
	.zero		2


//--------------------- .nv.info                  --------------------------
	.section	.nv.info,"",@"SHT_CUDA_INFO"
	.align	4


	//----- nvinfo : EIATTR_REGCOUNT
	.align		4
        /*0000*/ 	.byte	0x04, 0x2f
        /*0002*/ 	.short	(.L_1 - .L_0)
	.align		4
.L_0:
        /*0004*/ 	.word	index@(_Z9C_ComputePiS_S_)
        /*0008*/ 	.word	0x00000014


	//----- nvinfo : EIATTR_FRAME_SIZE
	.align		4
.L_1:
        /*000c*/ 	.byte	0x04, 0x11
        /*000e*/ 	.short	(.L_3 - .L_2)
	.align		4
.L_2:
        /*0010*/ 	.word	index@(_Z9C_ComputePiS_S_)
        /*0014*/ 	.word	0x00000000


	//----- nvinfo : EIATTR_REGCOUNT
	.align		4
.L_3:
        /*0018*/ 	.byte	0x04, 0x2f
        /*001a*/ 	.short	(.L_5 - .L_4)
	.align		4
.L_4:
        /*001c*/ 	.word	index@(_Z9X_ComputePiS_)
        /*0020*/ 	.word	0x0000000c


	//----- nvinfo : EIATTR_FRAME_SIZE
	.align		4
.L_5:
        /*0024*/ 	.byte	0x04, 0x11
        /*0026*/ 	.short	(.L_7 - .L_6)
	.align		4
.L_6:
        /*0028*/ 	.word	index@(_Z9X_ComputePiS_)
        /*002c*/ 	.word	0x00000000


	//----- nvinfo : EIATTR_REGCOUNT
	.align		4
.L_7:
        /*0030*/ 	.byte	0x04, 0x2f
        /*0032*/ 	.short	(.L_9 - .L_8)
	.align		4
.L_8:
        /*0034*/ 	.word	index@(_Z9W_ComputePiS_)
        /*0038*/ 	.word	0x0000000c


	//----- nvinfo : EIATTR_FRAME_SIZE
	.align		4
.L_9:
        /*003c*/ 	.byte	0x04, 0x11
        /*003e*/ 	.short	(.L_11 - .L_10)
	.align		4
.L_10:
        /*0040*/ 	.word	index@(_Z9W_ComputePiS_)
        /*0044*/ 	.word	0x00000000


	//----- nvinfo : EIATTR_MIN_STACK_SIZE
	.align		4
.L_11:
        /*0048*/ 	.byte	0x04, 0x12
        /*004a*/ 	.short	(.L_13 - .L_12)
	.align		4
.L_12:
        /*004c*/ 	.word	index@(_Z9W_ComputePiS_)
        /*0050*/ 	.word	0x00000000


	//----- nvinfo : EIATTR_MIN_STACK_SIZE
	.align		4
.L_13:
        /*0054*/ 	.byte	0x04, 0x12
        /*0056*/ 	.short	(.L_15 - .L_14)
	.align		4
.L_14:
        /*0058*/ 	.word	index@(_Z9X_ComputePiS_)
        /*005c*/ 	.word	0x00000000


	//----- nvinfo : EIATTR_MIN_STACK_SIZE
	.align		4
.L_15:
        /*0060*/ 	.byte	0x04, 0x12
        /*0062*/ 	.short	(.L_17 - .L_16)
	.align		4
.L_16:
        /*0064*/ 	.word	index@(_Z9C_ComputePiS_S_)
        /*0068*/ 	.word	0x00000000
.L_17:


//--------------------- .nv.compat                --------------------------
	.section	.nv.compat,"",@"SHT_CUDA_COMPAT_INFO"
	.align	4
        /*0000*/ 	.byte	0x02, 0x09, 0x00, 0x00, 0x02, 0x02, 0x01, 0x00, 0x02, 0x05, 0x05, 0x00, 0x03, 0x07, 0x01, 0x01
        /*0010*/ 	.byte	0x02, 0x03, 0x00, 0x00, 0x02, 0x06, 0x01, 0x00, 0x04, 0x0b, 0x08, 0x00, 0x09, 0x00, 0x00, 0x00
        /*0020*/ 	.byte	0x00, 0x00, 0x00, 0x00


//--------------------- .nv.info._Z9W_ComputePiS_ --------------------------
	.section	.nv.info._Z9W_ComputePiS_,"",@"SHT_CUDA_INFO"
	.sectionflags	@""
	.align	4


	//----- nvinfo : EIATTR_CUDA_API_VERSION
	.align		4
        /*0000*/ 	.byte	0x04, 0x37
        /*0002*/ 	.short	(.L_19 - .L_18)
.L_18:
        /*0004*/ 	.word	0x00000082


	//----- nvinfo : EIATTR_KPARAM_INFO
	.align		4
.L_19:
        /*0008*/ 	.byte	0x04, 0x17
        /*000a*/ 	.short	(.L_21 - .L_20)
.L_20:
        /*000c*/ 	.word	0x00000000
        /*0010*/ 	.short	0x0001
        /*0012*/ 	.short	0x0008
        /*0014*/ 	.byte	0x00, 0xf5, 0x21, 0x00


	//----- nvinfo : EIATTR_KPARAM_INFO
	.align		4
.L_21:
        /*0018*/ 	.byte	0x04, 0x17
        /*001a*/ 	.short	(.L_23 - .L_22)
.L_22:
        /*001c*/ 	.word	0x00000000
        /*0020*/ 	.short	0x0000
        /*0022*/ 	.short	0x0000
        /*0024*/ 	.byte	0x00, 0xf5, 0x21, 0x00


	//----- nvinfo : EIATTR_SPARSE_MMA_MASK
	.align		4
.L_23:
        /*0028*/ 	.byte	0x03, 0x50
        /*002a*/ 	.short	0x0000


	//----- nvinfo : EIATTR_MAXREG_COUNT
	.align		4
        /*002c*/ 	.byte	0x03, 0x1b
        /*002e*/ 	.short	0x00ff


	//----- nvinfo : EIATTR_MERCURY_ISA_VERSION
	.align		4
        /*0030*/ 	.byte	0x03, 0x5f
        /*0032*/ 	.short	0x0101


	//----- nvinfo : EIATTR_VRC_CTA_INIT_COUNT
	.align		4
        /*0034*/ 	.byte	0x02, 0x4a
	.zero		1
	.zero		1


	//----- nvinfo : EIATTR_EXIT_INSTR_OFFSETS
	.align		4
        /*0038*/ 	.byte	0x04, 0x1c
        /*003a*/ 	.short	(.L_25 - .L_24)


	//   ....[0]....
.L_24:
        /*003c*/ 	.word	0x00000200


	//----- nvinfo : EIATTR_CBANK_PARAM_SIZE
	.align		4
.L_25:
        /*0040*/ 	.byte	0x03, 0x19
        /*0042*/ 	.short	0x0010


	//----- nvinfo : EIATTR_PARAM_CBANK
	.align		4
        /*0044*/ 	.byte	0x04, 0x0a
        /*0046*/ 	.short	(.L_27 - .L_26)
	.align		4
.L_26:
        /*0048*/ 	.word	index@(.nv.constant0._Z9W_ComputePiS_)
        /*004c*/ 	.short	0x0380
        /*004e*/ 	.short	0x0010


	//----- nvinfo : EIATTR_SW_WAR
	.align		4
.L_27:
        /*0050*/ 	.byte	0x04, 0x36
        /*0052*/ 	.short	(.L_29 - .L_28)
.L_28:
        /*0054*/ 	.word	0x00000008
.L_29:


//--------------------- .nv.info._Z9X_ComputePiS_ --------------------------
	.section	.nv.info._Z9X_ComputePiS_,"",@"SHT_CUDA_INFO"
	.sectionflags	@""
	.align	4


	//----- nvinfo : EIATTR_CUDA_API_VERSION
	.align		4
        /*0000*/ 	.byte	0x04, 0x37
        /*0002*/ 	.short	(.L_31 - .L_30)
.L_30:
        /*0004*/ 	.word	0x00000082


	//----- nvinfo : EIATTR_KPARAM_INFO
	.align		4
.L_31:
        /*0008*/ 	.byte	0x04, 0x17
        /*000a*/ 	.short	(.L_33 - .L_32)
.L_32:
        /*000c*/ 	.word	0x00000000
        /*0010*/ 	.short	0x0001
        /*0012*/ 	.short	0x0008
        /*0014*/ 	.byte	0x00, 0xf5, 0x21, 0x00


	//----- nvinfo : EIATTR_KPARAM_INFO
	.align		4
.L_33:
        /*0018*/ 	.byte	0x04, 0x17
        /*001a*/ 	.short	(.L_35 - .L_34)
.L_34:
        /*001c*/ 	.word	0x00000000
        /*0020*/ 	.short	0x0000
        /*0022*/ 	.short	0x0000
        /*0024*/ 	.byte	0x00, 0xf5, 0x21, 0x00


	//----- nvinfo : EIATTR_SPARSE_MMA_MASK
	.align		4
.L_35:
        /*0028*/ 	.byte	0x03, 0x50
        /*002a*/ 	.short	0x0000


	//----- nvinfo : EIATTR_MAXREG_COUNT
	.align		4
        /*002c*/ 	.byte	0x03, 0x1b
        /*002e*/ 	.short	0x00ff


	//----- nvinfo : EIATTR_MERCURY_ISA_VERSION
	.align		4
        /*0030*/ 	.byte	0x03, 0x5f
        /*0032*/ 	.short	0x0101


	//----- nvinfo : EIATTR_VRC_CTA_INIT_COUNT
	.align		4
        /*0034*/ 	.byte	0x02, 0x4a
	.zero		1
	.zero		1


	//----- nvinfo : EIATTR_EXIT_INSTR_OFFSETS
	.align		4
        /*0038*/ 	.byte	0x04, 0x1c
        /*003a*/ 	.short	(.L_37 - .L_36)


	//   ....[0]....
.L_36:
        /*003c*/ 	.word	0x000001f0


	//----- nvinfo : EIATTR_CBANK_PARAM_SIZE
	.align		4
.L_37:
        /*0040*/ 	.byte	0x03, 0x19
        /*0042*/ 	.short	0x0010


	//----- nvinfo : EIATTR_PARAM_CBANK
	.align		4
        /*0044*/ 	.byte	0x04, 0x0a
        /*0046*/ 	.short	(.L_39 - .L_38)
	.align		4
.L_38:
        /*0048*/ 	.word	index@(.nv.constant0._Z9X_ComputePiS_)
        /*004c*/ 	.short	0x0380
        /*004e*/ 	.short	0x0010


	//----- nvinfo : EIATTR_SW_WAR
	.align		4
.L_39:
        /*0050*/ 	.byte	0x04, 0x36
        /*0052*/ 	.short	(.L_41 - .L_40)
.L_40:
        /*0054*/ 	.word	0x00000008
.L_41:


//--------------------- .nv.info._Z9C_ComputePiS_S_ --------------------------
	.section	.nv.info._Z9C_ComputePiS_S_,"",@"SHT_CUDA_INFO"
	.sectionflags	@""
	.align	4


	//----- nvinfo : EIATTR_CUDA_API_VERSION
	.align		4
        /*0000*/ 	.byte	0x04, 0x37
        /*0002*/ 	.short	(.L_43 - .L_42)
.L_42:
        /*0004*/ 	.word	0x00000082


	//----- nvinfo : EIATTR_KPARAM_INFO
	.align		4
.L_43:
        /*0008*/ 	.byte	0x04, 0x17
        /*000a*/ 	.short	(.L_45 - .L_44)
.L_44:
        /*000c*/ 	.word	0x00000000
        /*0010*/ 	.short	0x0002
        /*0012*/ 	.short	0x0010
        /*0014*/ 	.byte	0x00, 0xf5, 0x21, 0x00


	//----- nvinfo : EIATTR_KPARAM_INFO
	.align		4
.L_45:
        /*0018*/ 	.byte	0x04, 0x17
        /*001a*/ 	.short	(.L_47 - .L_46)
.L_46:
        /*001c*/ 	.word	0x00000000
        /*0020*/ 	.short	0x0001
        /*0022*/ 	.short	0x0008
        /*0024*/ 	.byte	0x00, 0xf5, 0x21, 0x00


	//----- nvinfo : EIATTR_KPARAM_INFO
	.align		4
.L_47:
        /*0028*/ 	.byte	0x04, 0x17
        /*002a*/ 	.short	(.L_49 - .L_48)
.L_48:
        /*002c*/ 	.word	0x00000000
        /*0030*/ 	.short	0x0000
        /*0032*/ 	.short	0x0000
        /*0034*/ 	.byte	0x00, 0xf5, 0x21, 0x00


	//----- nvinfo : EIATTR_SPARSE_MMA_MASK
	.align		4
.L_49:
        /*0038*/ 	.byte	0x03, 0x50
        /*003a*/ 	.short	0x0000


	//----- nvinfo : EIATTR_MAXREG_COUNT
	.align		4
        /*003c*/ 	.byte	0x03, 0x1b
        /*003e*/ 	.short	0x00ff


	//----- nvinfo : EIATTR_MERCURY_ISA_VERSION
	.align		4
        /*0040*/ 	.byte	0x03, 0x5f
        /*0042*/ 	.short	0x0101


	//----- nvinfo : EIATTR_VRC_CTA_INIT_COUNT
	.align		4
        /*0044*/ 	.byte	0x02, 0x4a
	.zero		1
	.zero		1


	//----- nvinfo : EIATTR_EXIT_INSTR_OFFSETS
	.align		4
        /*0048*/ 	.byte	0x04, 0x1c
        /*004a*/ 	.short	(.L_51 - .L_50)


	//   ....[0]....
.L_50:
        /*004c*/ 	.word	0x00000280


	//----- nvinfo : EIATTR_CBANK_PARAM_SIZE
	.align		4
.L_51:
        /*0050*/ 	.byte	0x03, 0x19
        /*0052*/ 	.short	0x0018


	//----- nvinfo : EIATTR_PARAM_CBANK
	.align		4
        /*0054*/ 	.byte	0x04, 0x0a
        /*0056*/ 	.short	(.L_53 - .L_52)
	.align		4
.L_52:
        /*0058*/ 	.word	index@(.nv.constant0._Z9C_ComputePiS_S_)
        /*005c*/ 	.short	0x0380
        /*005e*/ 	.short	0x0018


	//----- nvinfo : EIATTR_SW_WAR
	.align		4
.L_53:
        /*0060*/ 	.byte	0x04, 0x36
        /*0062*/ 	.short	(.L_55 - .L_54)
.L_54:
        /*0064*/ 	.word	0x00000008
.L_55:


//--------------------- .nv.callgraph             --------------------------
	.section	.nv.callgraph,"",@"SHT_CUDA_CALLGRAPH"
	.align	4
	.sectionentsize	8
	.align		4
        /*0000*/ 	.word	0x00000000
	.align		4
        /*0004*/ 	.word	0xffffffff
	.align		4
        /*0008*/ 	.word	0x00000000
	.align		4
        /*000c*/ 	.word	0xfffffffe
	.align		4
        /*0010*/ 	.word	0x00000000
	.align		4
        /*0014*/ 	.word	0xfffffffd
	.align		4
        /*0018*/ 	.word	0x00000000
	.align		4
        /*001c*/ 	.word	0xfffffffc


//--------------------- .text._Z9W_ComputePiS_    --------------------------
	.section	.text._Z9W_ComputePiS_,"ax",@progbits
	.align	128
        .global         _Z9W_ComputePiS_
        .type           _Z9W_ComputePiS_,@function
        .size           _Z9W_ComputePiS_,(.L_x_3 - _Z9W_ComputePiS_)
        .other          _Z9W_ComputePiS_,@"STO_CUDA_ENTRY STV_DEFAULT"
_Z9W_ComputePiS_:
.text._Z9W_ComputePiS_:
[----:B------:R-:W-:Y:S01]  /*0000*/  LDC R1, c[0x0][0x37c] ;  /* 0x0000df00ff017b82 */ /* 0x000fe20000000800 */
[----:B------:R-:W0:Y:S07]  /*0010*/  S2R R9, SR_TID.X ;  /* 0x0000000000097919 */ /* 0x000e2e0000002100 */
[----:B------:R-:W1:Y:S01]  /*0020*/  LDC.64 R4, c[0x0][0x380] ;  /* 0x0000e000ff047b82 */ /* 0x000e620000000a00 */
[----:B------:R-:W2:Y:S01]  /*0030*/  LDCU.64 UR4, c[0x0][0x358] ;  /* 0x00006b00ff0477ac */ /* 0x000ea20008000a00 */
[----:B0-----:R-:W-:-:S04]  /*0040*/  IMAD.SHL.U32 R3, R9, 0x4, RZ ;  /* 0x0000000409037824 */ /* 0x001fc800078e00ff */
[----:B-1----:R-:W-:Y:S02]  /*0050*/  IMAD.WIDE.U32 R4, R3, 0x4, R4 ;  /* 0x0000000403047825 */ /* 0x002fe400078e0004 */
[----:B------:R-:W0:Y:S03]  /*0060*/  LDC.64 R2, c[0x0][0x388] ;  /* 0x0000e200ff027b82 */ /* 0x000e260000000a00 */
[----:B--2---:R-:W2:Y:S04]  /*0070*/  LDG.E R8, desc[UR4][R4.64] ;  /* 0x0000000404087981 */ /* 0x004ea8000c1e1900 */
[----:B------:R-:W3:Y:S04]  /*0080*/  LDG.E R0, desc[UR4][R4.64+0x4] ;  /* 0x0000040404007981 */ /* 0x000ee8000c1e1900 */
[----:B------:R-:W4:Y:S04]  /*0090*/  LDG.E R6, desc[UR4][R4.64+0x8] ;  /* 0x0000080404067981 */ /* 0x000f28000c1e1900 */
[----:B------:R-:W5:Y:S01]  /*00a0*/  LDG.E R7, desc[UR4][R4.64+0xc] ;  /* 0x00000c0404077981 */ /* 0x000f62000c1e1900 */
[----:B0-----:R-:W-:Y:S01]  /*00b0*/  IMAD.WIDE.U32 R2, R9, 0x4, R2 ;  /* 0x0000000409027825 */ /* 0x001fe200078e0002 */
[----:B--2---:R-:W-:-:S02]  /*00c0*/  ISETP.NE.AND P2, PT, R8, RZ, PT ;  /* 0x000000ff0800720c */ /* 0x004fc40003f45270 */
[----:B------:R-:W-:Y:S01]  /*00d0*/  ISETP.GE.AND P6, PT, R8, 0x1, PT ;  /* 0x000000010800780c */ /* 0x000fe20003fc6270 */
[----:B------:R-:W-:Y:S01]  /*00e0*/  IMAD.MOV.U32 R8, RZ, RZ, 0x1 ;  /* 0x00000001ff087424 */ /* 0x000fe200078e00ff */
[C---:B---3--:R-:W-:Y:S02]  /*00f0*/  ISETP.GE.AND P5, PT, R0.reuse, 0x1, PT ;  /* 0x000000010000780c */ /* 0x048fe40003fa6270 */
[----:B------:R-:W-:Y:S02]  /*0100*/  ISETP.NE.AND P1, PT, R0, RZ, PT ;  /* 0x000000ff0000720c */ /* 0x000fe40003f25270 */
[C---:B----4-:R-:W-:Y:S02]  /*0110*/  ISETP.GE.AND P4, PT, R6.reuse, 0x1, PT ;  /* 0x000000010600780c */ /* 0x050fe40003f86270 */
[----:B------:R-:W-:Y:S02]  /*0120*/  ISETP.NE.AND P0, PT, R6, RZ, PT ;  /* 0x000000ff0600720c */ /* 0x000fe40003f05270 */
[----:B-----5:R-:W-:-:S02]  /*0130*/  ISETP.GE.AND P3, PT, R7, 0x1, PT ;  /* 0x000000010700780c */ /* 0x020fc40003f66270 */
[C---:B------:R-:W-:Y:S02]  /*0140*/  SEL R0, R8.reuse, 0xffffffff, P6 ;  /* 0xffffffff08007807 */ /* 0x040fe40003000000 */
[C---:B------:R-:W-:Y:S02]  /*0150*/  SEL R4, R8.reuse, 0xffffffff, P5 ;  /* 0xffffffff08047807 */ /* 0x040fe40002800000 */
[C---:B------:R-:W-:Y:S02]  /*0160*/  SEL R6, R8.reuse, 0xffffffff, P4 ;  /* 0xffffffff08067807 */ /* 0x040fe40002000000 */
[----:B------:R-:W-:Y:S02]  /*0170*/  ISETP.NE.AND P6, PT, R7, RZ, PT ;  /* 0x000000ff0700720c */ /* 0x000fe40003fc5270 */
[----:B------:R-:W-:Y:S02]  /*0180*/  SEL R7, R8, 0xffffffff, P3 ;  /* 0xffffffff08077807 */ /* 0x000fe40001800000 */
[----:B------:R-:W-:-:S02]  /*0190*/  SEL R0, R0, RZ, P2 ;  /* 0x000000ff00007207 */ /* 0x000fc40001000000 */
[----:B------:R-:W-:Y:S02]  /*01a0*/  SEL R5, R4, RZ, P1 ;  /* 0x000000ff04057207 */ /* 0x000fe40000800000 */
[----:B------:R-:W-:Y:S02]  /*01b0*/  SEL R6, R6, RZ, P0 ;  /* 0x000000ff06067207 */ /* 0x000fe40000000000 */
[----:B------:R-:W-:Y:S02]  /*01c0*/  SEL R7, R7, RZ, P6 ;  /* 0x000000ff07077207 */ /* 0x000fe40003000000 */
[----:B------:R-:W-:-:S05]  /*01d0*/  IADD3 R0, PT, PT, R6, R0, R5 ;  /* 0x0000000006007210 */ /* 0x000fca0007ffe005 */
[----:B------:R-:W-:-:S05]  /*01e0*/  IMAD.IADD R7, R0, 0x1, R7 ;  /* 0x0000000100077824 */ /* 0x000fca00078e0207 */
[----:B------:R-:W-:Y:S01]  /*01f0*/  STG.E desc[UR4][R2.64], R7 ;  /* 0x0000000702007986 */ /* 0x000fe2000c101904 */
[----:B------:R-:W-:Y:S05]  /*0200*/  EXIT ;  /* 0x000000000000794d */ /* 0x000fea0003800000 */
.L_x_0:
[----:B------:R-:W-:-:S00]  /*0210*/  BRA `(.L_x_0) ;  /* 0xfffffffc00fc7947 */ /* 0x000fc0000383ffff */
[----:B------:R-:W-:-:S00]  /*0220*/  NOP ;  /* 0x0000000000007918 */ /* 0x000fc00000000000 */
        /* <DEDUP_REMOVED lines=13> */
.L_x_3:


//--------------------- .text._Z9X_ComputePiS_    --------------------------
	.section	.text._Z9X_ComputePiS_,"ax",@progbits
	.align	128
        .global         _Z9X_ComputePiS_
        .type           _Z9X_ComputePiS_,@function
        .size           _Z9X_ComputePiS_,(.L_x_4 - _Z9X_ComputePiS_)
        .other          _Z9X_ComputePiS_,@"STO_CUDA_ENTRY STV_DEFAULT"
_Z9X_ComputePiS_:
.text._Z9X_ComputePiS_:
[----:B------:R-:W-:Y:S01]  /*0000*/  LDC R1, c[0x0][0x37c] ;  /* 0x0000df00ff017b82 */ /* 0x000fe20000000800 */
[----:B------:R-:W0:Y:S07]  /*0010*/  S2R R9, SR_TID.X ;  /* 0x0000000000097919 */ /* 0x000e2e0000002100 */
[----:B------:R-:W0:Y:S01]  /*0020*/  LDC.64 R4, c[0x0][0x380] ;  /* 0x0000e000ff047b82 */ /* 0x000e220000000a00 */
[----:B------:R-:W1:Y:S07]  /*0030*/  LDCU.64 UR4, c[0x0][0x358] ;  /* 0x00006b00ff0477ac */ /* 0x000e6e0008000a00 */
[----:B------:R-:W2:Y:S01]  /*0040*/  LDC.64 R2, c[0x0][0x388] ;  /* 0x0000e200ff027b82 */ /* 0x000ea20000000a00 */
[----:B0-----:R-:W-:-:S05]  /*0050*/  IMAD.WIDE.U32 R4, R9, 0x4, R4 ;  /* 0x0000000409047825 */ /* 0x001fca00078e0004 */
[----:B-1----:R-:W3:Y:S04]  /*0060*/  LDG.E R8, desc[UR4][R4.64] ;  /* 0x0000000404087981 */ /* 0x002ee8000c1e1900 */
[----:B------:R-:W4:Y:S04]  /*0070*/  LDG.E R0, desc[UR4][R4.64+0x10] ;  /* 0x0000100404007981 */ /* 0x000f28000c1e1900 */
[----:B------:R-:W5:Y:S04]  /*0080*/  LDG.E R6, desc[UR4][R4.64+0x20] ;  /* 0x0000200404067981 */ /* 0x000f68000c1e1900 */
[----:B------:R-:W5:Y:S01]  /*0090*/  LDG.E R7, desc[UR4][R4.64+0x30] ;  /* 0x0000300404077981 */ /* 0x000f62000c1e1900 */
[----:B--2---:R-:W-:Y:S01]  /*00a0*/  IMAD.WIDE.U32 R2, R9, 0x4, R2 ;  /* 0x0000000409027825 */ /* 0x004fe200078e0002 */
[----:B---3--:R-:W-:-:S02]  /*00b0*/  ISETP.NE.AND P2, PT, R8, RZ, PT ;  /* 0x000000ff0800720c */ /* 0x008fc40003f45270 */
[----:B------:R-:W-:Y:S01]  /*00c0*/  ISETP.GE.AND P6, PT, R8, 0x1, PT ;  /* 0x000000010800780c */ /* 0x000fe20003fc6270 */
[----:B------:R-:W-:Y:S01]  /*00d0*/  IMAD.MOV.U32 R8, RZ, RZ, 0x1 ;  /* 0x00000001ff087424 */ /* 0x000fe200078e00ff */
[C---:B----4-:R-:W-:Y:S02]  /*00e0*/  ISETP.GE.AND P5, PT, R0.reuse, 0x1, PT ;  /* 0x000000010000780c */ /* 0x050fe40003fa6270 */
[----:B------:R-:W-:Y:S02]  /*00f0*/  ISETP.NE.AND P1, PT, R0, RZ, PT ;  /* 0x000000ff0000720c */ /* 0x000fe40003f25270 */
[C---:B-----5:R-:W-:Y:S02]  /*0100*/  ISETP.GE.AND P4, PT, R6.reuse, 0x1, PT ;  /* 0x000000010600780c */ /* 0x060fe40003f86270 */
[----:B------:R-:W-:Y:S02]  /*0110*/  ISETP.NE.AND P0, PT, R6, RZ, PT ;  /* 0x000000ff0600720c */ /* 0x000fe40003f05270 */
[----:B------:R-:W-:-:S02]  /*0120*/  ISETP.GE.AND P3, PT, R7, 0x1, PT ;  /* 0x000000010700780c */ /* 0x000fc40003f66270 */
        /* <DEDUP_REMOVED lines=13> */
.L_x_1:
        /* <DEDUP_REMOVED lines=16> */
.L_x_4:


//--------------------- .text._Z9C_ComputePiS_S_  --------------------------
	.section	.text._Z9C_ComputePiS_S_,"ax",@progbits
	.align	128
        .global         _Z9C_ComputePiS_S_
        .type           _Z9C_ComputePiS_S_,@function
        .size           _Z9C_ComputePiS_S_,(.L_x_5 - _Z9C_ComputePiS_S_)
        .other          _Z9C_ComputePiS_S_,@"STO_CUDA_ENTRY STV_DEFAULT"
_Z9C_ComputePiS_S_:
.text._Z9C_ComputePiS_S_:
[----:B------:R-:W-:Y:S01]  /*0000*/  LDC R1, c[0x0][0x37c] ;  /* 0x0000df00ff017b82 */ /* 0x000fe20000000800 */
[----:B------:R-:W0:Y:S01]  /*0010*/  S2R R17, SR_TID.X ;  /* 0x0000000000117919 */ /* 0x000e220000002100 */
[----:B------:R-:W1:Y:S06]  /*0020*/  LDCU.128 UR8, c[0x0][0x380] ;  /* 0x00007000ff0877ac */ /* 0x000e6c0008000c00 */
[----:B------:R-:W2:Y:S01]  /*0030*/  LDC.64 R2, c[0x0][0x390] ;  /* 0x0000e400ff027b82 */ /* 0x000ea20000000a00 */
[----:B------:R-:W3:Y:S01]  /*0040*/  LDCU.64 UR4, c[0x0][0x358] ;  /* 0x00006b00ff0477ac */ /* 0x000ee20008000a00 */
[----:B0-----:R-:W-:-:S05]  /*0050*/  IMAD.SHL.U32 R0, R17, 0x4, RZ ;  /* 0x0000000411007824 */ /* 0x001fca00078e00ff */
[C---:B------:R-:W-:Y:S02]  /*0060*/  LOP3.LUT R4, R0.reuse, 0xff0, RZ, 0xc0, !PT ;  /* 0x00000ff000047812 */ /* 0x040fe400078ec0ff */
[----:B------:R-:W-:Y:S02]  /*0070*/  LOP3.LUT R0, R0, 0xc, RZ, 0xc0, !PT ;  /* 0x0000000c00007812 */ /* 0x000fe400078ec0ff */
[----:B-1----:R-:W-:Y:S02]  /*0080*/  IADD3 R4, P0, PT, R4, UR8, RZ ;  /* 0x0000000804047c10 */ /* 0x002fe4000ff1e0ff */
[----:B------:R-:W-:-:S03]  /*0090*/  IADD3 R6, P1, PT, R0, UR10, RZ ;  /* 0x0000000a00067c10 */ /* 0x000fc6000ff3e0ff */
[----:B------:R-:W-:Y:S02]  /*00a0*/  IMAD.X R5, RZ, RZ, UR9, P0 ;  /* 0x00000009ff057e24 */ /* 0x000fe400080e06ff */
[----:B------:R-:W-:-:S03]  /*00b0*/  IMAD.X R7, RZ, RZ, UR11, P1 ;  /* 0x0000000bff077e24 */ /* 0x000fc600088e06ff */
[----:B---3--:R-:W3:Y:S04]  /*00c0*/  LDG.E R0, desc[UR4][R4.64] ;  /* 0x0000000404007981 */ /* 0x008ee8000c1e1900 */
[----:B------:R-:W3:Y:S04]  /*00d0*/  LDG.E R9, desc[UR4][R6.64] ;  /* 0x0000000406097981 */ /* 0x000ee8000c1e1900 */
[----:B------:R-:W4:Y:S04]  /*00e0*/  LDG.E R8, desc[UR4][R4.64+0x4] ;  /* 0x0000040404087981 */ /* 0x000f28000c1e1900 */
[----:B------:R-:W4:Y:S04]  /*00f0*/  LDG.E R11, desc[UR4][R6.64+0x10] ;  /* 0x00001004060b7981 */ /* 0x000f28000c1e1900 */
[----:B------:R-:W5:Y:S04]  /*0100*/  LDG.E R10, desc[UR4][R4.64+0x8] ;  /* 0x00000804040a7981 */ /* 0x000f68000c1e1900 */
[----:B------:R-:W5:Y:S04]  /*0110*/  LDG.E R13, desc[UR4][R6.64+0x20] ;  /* 0x00002004060d7981 */ /* 0x000f68000c1e1900 */
[----:B------:R0:W5:Y:S04]  /*0120*/  LDG.E R12, desc[UR4][R4.64+0xc] ;  /* 0x00000c04040c7981 */ /* 0x000168000c1e1900 */
[----:B------:R1:W5:Y:S01]  /*0130*/  LDG.E R15, desc[UR4][R6.64+0x30] ;  /* 0x00003004060f7981 */ /* 0x000362000c1e1900 */
[----:B--2---:R-:W-:Y:S01]  /*0140*/  IMAD.WIDE.U32 R2, R17, 0x4, R2 ;  /* 0x0000000411027825 */ /* 0x004fe200078e0002 */
[----:B---3--:R-:W-:-:S02]  /*0150*/  ISETP.GT.AND P6, PT, R0, R9, PT ;  /* 0x000000090000720c */ /* 0x008fc40003fc4270 */
[----:B------:R-:W-:Y:S02]  /*0160*/  ISETP.GE.AND P2, PT, R0, R9, PT ;  /* 0x000000090000720c */ /* 0x000fe40003f46270 */
[----:B------:R-:W-:Y:S02]  /*0170*/  SEL R0, RZ, 0x1, !P6 ;  /* 0x00000001ff007807 */ /* 0x000fe40007000000 */
[CC--:B----4-:R-:W-:Y:S02]  /*0180*/  ISETP.GT.AND P5, PT, R8.reuse, R11.reuse, PT ;  /* 0x0000000b0800720c */ /* 0x0d0fe40003fa4270 */
[----:B------:R-:W-:Y:S02]  /*0190*/  ISETP.GE.AND P1, PT, R8, R11, PT ;  /* 0x0000000b0800720c */ /* 0x000fe40003f26270 */
[----:B0-----:R-:W-:Y:S02]  /*01a0*/  SEL R4, RZ, 0x1, !P5 ;  /* 0x00000001ff047807 */ /* 0x001fe40006800000 */
[----:B------:R-:W-:-:S02]  /*01b0*/  SEL R0, R0, 0xffffffff, P2 ;  /* 0xffffffff00007807 */ /* 0x000fc40001000000 */
[CC--:B-----5:R-:W-:Y:S02]  /*01c0*/  ISETP.GT.AND P4, PT, R10.reuse, R13.reuse, PT ;  /* 0x0000000d0a00720c */ /* 0x0e0fe40003f84270 */
[----:B------:R-:W-:Y:S02]  /*01d0*/  ISETP.GE.AND P0, PT, R10, R13, PT ;  /* 0x0000000d0a00720c */ /* 0x000fe40003f06270 */
[----:B-1----:R-:W-:Y:S02]  /*01e0*/  SEL R6, RZ, 0x1, !P4 ;  /* 0x00000001ff067807 */ /* 0x002fe40006000000 */
[----:B------:R-:W-:Y:S02]  /*01f0*/  SEL R5, R4, 0xffffffff, P1 ;  /* 0xffffffff04057807 */ /* 0x000fe40000800000 */
[CC--:B------:R-:W-:Y:S02]  /*0200*/  ISETP.GT.AND P3, PT, R12.reuse, R15.reuse, PT ;  /* 0x0000000f0c00720c */ /* 0x0c0fe40003f64270 */
[----:B------:R-:W-:-:S02]  /*0210*/  ISETP.GE.AND P6, PT, R12, R15, PT ;  /* 0x0000000f0c00720c */ /* 0x000fc40003fc6270 */
[----:B------:R-:W-:Y:S02]  /*0220*/  SEL R7, RZ, 0x1, !P3 ;  /* 0x00000001ff077807 */ /* 0x000fe40005800000 */
[----:B------:R-:W-:Y:S02]  /*0230*/  SEL R6, R6, 0xffffffff, P0 ;  /* 0xffffffff06067807 */ /* 0x000fe40000000000 */
[----:B------:R-:W-:Y:S02]  /*0240*/  SEL R7, R7, 0xffffffff, P6 ;  /* 0xffffffff07077807 */ /* 0x000fe40003000000 */
[----:B------:R-:W-:-:S05]  /*0250*/  IADD3 R0, PT, PT, R6, R5, R0 ;  /* 0x0000000506007210 */ /* 0x000fca0007ffe000 */
[----:B------:R-:W-:-:S05]  /*0260*/  IMAD.IADD R7, R0, 0x1, R7 ;  /* 0x0000000100077824 */ /* 0x000fca00078e0207 */
[----:B------:R-:W-:Y:S01]  /*0270*/  STG.E desc[UR4][R2.64], R7 ;  /* 0x0000000702007986 */ /* 0x000fe2000c101904 */
[----:B------:R-:W-:Y:S05]  /*0280*/  EXIT ;  /* 0x000000000000794d */ /* 0x000fea0003800000 */
.L_x_2:
        /* <DEDUP_REMOVED lines=15> */
.L_x_5:


//--------------------- .nv.shared.reserved.0     --------------------------
	.section	.nv.shared.reserved.0,"aw",@nobits
	.weak		__nv_reservedSMEM_offset_0_alias
	.size		__nv_reservedSMEM_offset_0_alias, 0, 64
	.other		__nv_reservedSMEM_offset_0_alias,@"STO_CUDA_RESERVED_SHARED STV_DEFAULT"
__nv_reservedSMEM_offset_0_alias:
	.zero		0
	.zero		64


//--------------------- .nv.constant0._Z9W_ComputePiS_ --------------------------
	.section	.nv.constant0._Z9W_ComputePiS_,"a",@progbits
	.sectionflags	@""
	.align	4
.nv.constant0._Z9W_ComputePiS_:
	.zero		912


//--------------------- .nv.constant0._Z9X_ComputePiS_ --------------------------
	.section	.nv.constant0._Z9X_ComputePiS_,"a",@progbits
	.sectionflags	@""
	.align	4
.nv.constant0._Z9X_ComputePiS_:
	.zero		912


//--------------------- .nv.constant0._Z9C_ComputePiS_S_ --------------------------
	.section	.nv.constant0._Z9C_ComputePiS_S_,"a",@progbits
	.sectionflags	@""
	.align	4
.nv.constant0._Z9C_ComputePiS_S_:
	.zero		920


//--------------------- SYMBOLS --------------------------

	.type		.nv.reservedSmem.offset0,@object
	.size		.nv.reservedSmem.offset0,0x4
